//
// Generated by NVIDIA NVVM Compiler
//
// Compiler Build ID: CL-36424714
// Cuda compilation tools, release 13.0, V13.0.88
// Based on NVVM 20.0.0
//

.version 9.0
.target sm_100
.address_size 64

	// .globl	_Z13kernel_calculiiiPcS_Pi
.extern .func  (.param .b64 func_retval0) malloc
(
	.param .b64 malloc_param_0
)
;
.extern .func free
(
	.param .b64 free_param_0
)
;

.visible .entry _Z13kernel_calculiiiPcS_Pi(
	.param .u32 _Z13kernel_calculiiiPcS_Pi_param_0,
	.param .u32 _Z13kernel_calculiiiPcS_Pi_param_1,
	.param .u32 _Z13kernel_calculiiiPcS_Pi_param_2,
	.param .u64 .ptr .align 1 _Z13kernel_calculiiiPcS_Pi_param_3,
	.param .u64 .ptr .align 1 _Z13kernel_calculiiiPcS_Pi_param_4,
	.param .u64 .ptr .align 1 _Z13kernel_calculiiiPcS_Pi_param_5
)
{
	.reg .pred 	%p<38>;
	.reg .b16 	%rs<29>;
	.reg .b32 	%r<169>;
	.reg .b64 	%rd<51>;

	ld.param.u32 	%r66, [_Z13kernel_calculiiiPcS_Pi_param_0];
	ld.param.u32 	%r67, [_Z13kernel_calculiiiPcS_Pi_param_1];
	ld.param.u64 	%rd14, [_Z13kernel_calculiiiPcS_Pi_param_3];
	ld.param.u64 	%rd16, [_Z13kernel_calculiiiPcS_Pi_param_4];
	ld.param.u64 	%rd15, [_Z13kernel_calculiiiPcS_Pi_param_5];
	cvta.to.global.u64 	%rd1, %rd16;
	mov.u32 	%r68, %ctaid.x;
	mov.u32 	%r69, %ntid.x;
	mov.u32 	%r70, %tid.x;
	mad.lo.s32 	%r1, %r68, %r69, %r70;
	setp.le.s32 	%p1, %r66, %r1;
	@%p1 bra 	$L__BB0_46;
	sub.s32 	%r71, %r66, %r1;
	min.s32 	%r2, %r71, %r67;
	mul.wide.s32 	%rd17, %r67, 4;
	add.s64 	%rd18, %rd17, 4;
	{ // callseq 0, 0
	.param .b64 param0;
	st.param.b64 	[param0], %rd18;
	.param .b64 retval0;
	call.uni (retval0), 
	malloc, 
	(
	param0
	);
	ld.param.b64 	%rd19, [retval0];
	} // callseq 0
	cvt.s64.s32 	%rd3, %r1;
	setp.eq.s32 	%p2, %r2, 0;
	@%p2 bra 	$L__BB0_45;
	add.s32 	%r73, %r2, 1;
	max.u32 	%r3, %r73, 2;
	add.s32 	%r4, %r3, -1;
	add.s32 	%r5, %r3, -2;
	and.b32  	%r6, %r4, 15;
	setp.lt.u32 	%p3, %r5, 15;
	mov.b32 	%r153, 1;
	@%p3 bra 	$L__BB0_5;
	and.b32  	%r7, %r4, -16;
	mov.b32 	%r153, 1;
$L__BB0_4:
	.pragma "nounroll";
	mul.wide.u32 	%rd20, %r153, 4;
	add.s64 	%rd21, %rd19, %rd20;
	st.u32 	[%rd21], %r153;
	add.s32 	%r75, %r153, 1;
	st.u32 	[%rd21+4], %r75;
	add.s32 	%r76, %r153, 2;
	st.u32 	[%rd21+8], %r76;
	add.s32 	%r77, %r153, 3;
	st.u32 	[%rd21+12], %r77;
	add.s32 	%r78, %r153, 4;
	st.u32 	[%rd21+16], %r78;
	add.s32 	%r79, %r153, 5;
	st.u32 	[%rd21+20], %r79;
	add.s32 	%r80, %r153, 6;
	st.u32 	[%rd21+24], %r80;
	add.s32 	%r81, %r153, 7;
	st.u32 	[%rd21+28], %r81;
	add.s32 	%r82, %r153, 8;
	st.u32 	[%rd21+32], %r82;
	add.s32 	%r83, %r153, 9;
	st.u32 	[%rd21+36], %r83;
	add.s32 	%r84, %r153, 10;
	st.u32 	[%rd21+40], %r84;
	add.s32 	%r85, %r153, 11;
	st.u32 	[%rd21+44], %r85;
	add.s32 	%r86, %r153, 12;
	st.u32 	[%rd21+48], %r86;
	add.s32 	%r87, %r153, 13;
	st.u32 	[%rd21+52], %r87;
	add.s32 	%r88, %r153, 14;
	st.u32 	[%rd21+56], %r88;
	add.s32 	%r89, %r153, 15;
	st.u32 	[%rd21+60], %r89;
	add.s32 	%r153, %r153, 16;
	setp.eq.s32 	%p4, %r89, %r7;
	@%p4 bra 	$L__BB0_5;
	bra.uni 	$L__BB0_4;
$L__BB0_5:
	setp.eq.s32 	%p5, %r6, 0;
	@%p5 bra 	$L__BB0_14;
	and.b32  	%r9, %r4, 7;
	setp.lt.u32 	%p6, %r6, 8;
	@%p6 bra 	$L__BB0_8;
	mul.wide.u32 	%rd22, %r153, 4;
	add.s64 	%rd23, %rd19, %rd22;
	st.u32 	[%rd23], %r153;
	add.s32 	%r90, %r153, 1;
	st.u32 	[%rd23+4], %r90;
	add.s32 	%r91, %r153, 2;
	st.u32 	[%rd23+8], %r91;
	add.s32 	%r92, %r153, 3;
	st.u32 	[%rd23+12], %r92;
	add.s32 	%r93, %r153, 4;
	st.u32 	[%rd23+16], %r93;
	add.s32 	%r94, %r153, 5;
	st.u32 	[%rd23+20], %r94;
	add.s32 	%r95, %r153, 6;
	st.u32 	[%rd23+24], %r95;
	add.s32 	%r96, %r153, 7;
	st.u32 	[%rd23+28], %r96;
	add.s32 	%r153, %r153, 8;
$L__BB0_8:
	setp.eq.s32 	%p7, %r9, 0;
	@%p7 bra 	$L__BB0_14;
	and.b32  	%r12, %r4, 3;
	setp.lt.u32 	%p8, %r9, 4;
	@%p8 bra 	$L__BB0_11;
	mul.wide.u32 	%rd24, %r153, 4;
	add.s64 	%rd25, %rd19, %rd24;
	st.u32 	[%rd25], %r153;
	add.s32 	%r97, %r153, 1;
	st.u32 	[%rd25+4], %r97;
	add.s32 	%r98, %r153, 2;
	st.u32 	[%rd25+8], %r98;
	add.s32 	%r99, %r153, 3;
	st.u32 	[%rd25+12], %r99;
	add.s32 	%r153, %r153, 4;
$L__BB0_11:
	setp.eq.s32 	%p9, %r12, 0;
	@%p9 bra 	$L__BB0_14;
	mov.b32 	%r152, 0;
$L__BB0_13:
	.pragma "nounroll";
	mul.wide.u32 	%rd26, %r153, 4;
	add.s64 	%rd27, %rd19, %rd26;
	st.u32 	[%rd27], %r153;
	add.s32 	%r153, %r153, 1;
	add.s32 	%r152, %r152, 1;
	setp.ne.s32 	%p10, %r152, %r12;
	@%p10 bra 	$L__BB0_13;
$L__BB0_14:
	and.b32  	%r19, %r4, 3;
	and.b32  	%r102, %r4, -4;
	neg.s32 	%r20, %r102;
	add.s64 	%rd4, %rd19, 8;
	cvta.to.global.u64 	%rd5, %rd14;
	mov.b32 	%r154, 1;
	add.s64 	%rd7, %rd1, 1;
$L__BB0_15:
	setp.lt.u32 	%p11, %r5, 3;
	st.u32 	[%rd19], %r154;
	add.s32 	%r158, %r154, -1;
	cvt.u64.u32 	%rd28, %r158;
	add.s64 	%rd29, %rd3, %rd28;
	add.s64 	%rd6, %rd5, %rd29;
	mov.b32 	%r165, 1;
	mov.u32 	%r157, %r154;
	@%p11 bra 	$L__BB0_31;
	mov.b32 	%r155, 0;
	mov.u64 	%rd49, %rd7;
	mov.u64 	%rd50, %rd4;
	mov.u32 	%r156, %r20;
	mov.u32 	%r157, %r154;
$L__BB0_17:
	ld.u32 	%r29, [%rd50+-4];
	setp.ge.s32 	%p12, %r29, %r157;
	@%p12 bra 	$L__BB0_19;
	add.s32 	%r108, %r29, 1;
	ld.global.u8 	%rs3, [%rd49+-1];
	ld.global.u8 	%rs4, [%rd6];
	setp.ne.s16 	%p14, %rs3, %rs4;
	selp.u32 	%r109, 1, 0, %p14;
	add.s32 	%r110, %r158, %r109;
	min.u32 	%r159, %r108, %r110;
	bra.uni 	$L__BB0_20;
$L__BB0_19:
	add.s32 	%r105, %r157, 1;
	ld.global.u8 	%rs1, [%rd49+-1];
	ld.global.u8 	%rs2, [%rd6];
	setp.ne.s16 	%p13, %rs1, %rs2;
	selp.u32 	%r106, 1, 0, %p13;
	add.s32 	%r107, %r158, %r106;
	min.u32 	%r159, %r105, %r107;
$L__BB0_20:
	st.u32 	[%rd50+-4], %r159;
	ld.u32 	%r33, [%rd50];
	setp.lt.s32 	%p15, %r33, %r159;
	@%p15 bra 	$L__BB0_22;
	add.s32 	%r111, %r159, 1;
	ld.global.u8 	%rs5, [%rd49];
	ld.global.u8 	%rs6, [%rd6];
	setp.ne.s16 	%p16, %rs5, %rs6;
	selp.u32 	%r112, 1, 0, %p16;
	add.s32 	%r113, %r29, %r112;
	min.u32 	%r160, %r111, %r113;
	bra.uni 	$L__BB0_23;
$L__BB0_22:
	add.s32 	%r114, %r33, 1;
	ld.global.u8 	%rs7, [%rd49];
	ld.global.u8 	%rs8, [%rd6];
	setp.ne.s16 	%p17, %rs7, %rs8;
	selp.u32 	%r115, 1, 0, %p17;
	add.s32 	%r116, %r29, %r115;
	min.u32 	%r160, %r114, %r116;
$L__BB0_23:
	st.u32 	[%rd50], %r160;
	ld.u32 	%r37, [%rd50+4];
	setp.lt.s32 	%p18, %r37, %r160;
	@%p18 bra 	$L__BB0_25;
	add.s32 	%r117, %r160, 1;
	ld.global.u8 	%rs9, [%rd49+1];
	ld.global.u8 	%rs10, [%rd6];
	setp.ne.s16 	%p19, %rs9, %rs10;
	selp.u32 	%r118, 1, 0, %p19;
	add.s32 	%r119, %r33, %r118;
	min.u32 	%r161, %r117, %r119;
	bra.uni 	$L__BB0_26;
$L__BB0_25:
	add.s32 	%r120, %r37, 1;
	ld.global.u8 	%rs11, [%rd49+1];
	ld.global.u8 	%rs12, [%rd6];
	setp.ne.s16 	%p20, %rs11, %rs12;
	selp.u32 	%r121, 1, 0, %p20;
	add.s32 	%r122, %r33, %r121;
	min.u32 	%r161, %r120, %r122;
$L__BB0_26:
	st.u32 	[%rd50+4], %r161;
	ld.u32 	%r158, [%rd50+8];
	setp.lt.s32 	%p21, %r158, %r161;
	@%p21 bra 	$L__BB0_28;
	add.s32 	%r123, %r161, 1;
	ld.global.u8 	%rs13, [%rd49+2];
	ld.global.u8 	%rs14, [%rd6];
	setp.ne.s16 	%p22, %rs13, %rs14;
	selp.u32 	%r124, 1, 0, %p22;
	add.s32 	%r125, %r37, %r124;
	min.u32 	%r157, %r123, %r125;
	bra.uni 	$L__BB0_29;
$L__BB0_28:
	add.s32 	%r126, %r158, 1;
	ld.global.u8 	%rs15, [%rd49+2];
	ld.global.u8 	%rs16, [%rd6];
	setp.ne.s16 	%p23, %rs15, %rs16;
	selp.u32 	%r127, 1, 0, %p23;
	add.s32 	%r128, %r37, %r127;
	min.u32 	%r157, %r126, %r128;
$L__BB0_29:
	st.u32 	[%rd50+8], %r157;
	add.s32 	%r156, %r156, 4;
	add.s32 	%r155, %r155, 4;
	add.s64 	%rd50, %rd50, 16;
	add.s64 	%rd49, %rd49, 4;
	setp.ne.s32 	%p24, %r156, 0;
	@%p24 bra 	$L__BB0_17;
	add.s32 	%r165, %r155, 1;
$L__BB0_31:
	setp.eq.s32 	%p25, %r19, 0;
	@%p25 bra 	$L__BB0_44;
	mul.wide.u32 	%rd30, %r165, 4;
	add.s64 	%rd12, %rd19, %rd30;
	ld.u32 	%r51, [%rd12];
	add.s32 	%r52, %r165, -1;
	setp.lt.s32 	%p26, %r51, %r157;
	@%p26 bra 	$L__BB0_34;
	cvt.u64.u32 	%rd31, %r52;
	add.s32 	%r129, %r157, 1;
	add.s64 	%rd32, %rd1, %rd31;
	ld.global.u8 	%rs17, [%rd32];
	ld.global.u8 	%rs18, [%rd6];
	setp.ne.s16 	%p27, %rs17, %rs18;
	selp.u32 	%r130, 1, 0, %p27;
	add.s32 	%r131, %r158, %r130;
	min.u32 	%r166, %r129, %r131;
	bra.uni 	$L__BB0_35;
$L__BB0_34:
	cvt.u64.u32 	%rd33, %r52;
	add.s32 	%r132, %r51, 1;
	add.s64 	%rd34, %rd1, %rd33;
	ld.global.u8 	%rs19, [%rd34];
	ld.global.u8 	%rs20, [%rd6];
	setp.ne.s16 	%p28, %rs19, %rs20;
	selp.u32 	%r133, 1, 0, %p28;
	add.s32 	%r134, %r158, %r133;
	min.u32 	%r166, %r132, %r134;
$L__BB0_35:
	setp.eq.s32 	%p29, %r19, 1;
	st.u32 	[%rd12], %r166;
	@%p29 bra 	$L__BB0_44;
	add.s32 	%r56, %r165, 1;
	mul.wide.u32 	%rd35, %r56, 4;
	add.s64 	%rd13, %rd19, %rd35;
	ld.u32 	%r57, [%rd13];
	setp.lt.s32 	%p30, %r57, %r166;
	@%p30 bra 	$L__BB0_38;
	cvt.u64.u32 	%rd36, %r165;
	add.s32 	%r135, %r166, 1;
	add.s64 	%rd37, %rd1, %rd36;
	ld.global.u8 	%rs21, [%rd37];
	ld.global.u8 	%rs22, [%rd6];
	setp.ne.s16 	%p31, %rs21, %rs22;
	selp.u32 	%r136, 1, 0, %p31;
	add.s32 	%r137, %r51, %r136;
	min.u32 	%r167, %r135, %r137;
	bra.uni 	$L__BB0_39;
$L__BB0_38:
	cvt.u64.u32 	%rd38, %r165;
	add.s32 	%r138, %r57, 1;
	add.s64 	%rd39, %rd1, %rd38;
	ld.global.u8 	%rs23, [%rd39];
	ld.global.u8 	%rs24, [%rd6];
	setp.ne.s16 	%p32, %rs23, %rs24;
	selp.u32 	%r139, 1, 0, %p32;
	add.s32 	%r140, %r51, %r139;
	min.u32 	%r167, %r138, %r140;
$L__BB0_39:
	setp.eq.s32 	%p33, %r19, 2;
	st.u32 	[%rd13], %r167;
	@%p33 bra 	$L__BB0_44;
	ld.u32 	%r61, [%rd12+8];
	setp.lt.s32 	%p34, %r61, %r167;
	@%p34 bra 	$L__BB0_42;
	cvt.u64.u32 	%rd40, %r56;
	add.s32 	%r141, %r167, 1;
	add.s64 	%rd41, %rd1, %rd40;
	ld.global.u8 	%rs25, [%rd41];
	ld.global.u8 	%rs26, [%rd6];
	setp.ne.s16 	%p35, %rs25, %rs26;
	selp.u32 	%r142, 1, 0, %p35;
	add.s32 	%r143, %r57, %r142;
	min.u32 	%r168, %r141, %r143;
	bra.uni 	$L__BB0_43;
$L__BB0_42:
	cvt.u64.u32 	%rd42, %r56;
	add.s32 	%r144, %r61, 1;
	add.s64 	%rd43, %rd1, %rd42;
	ld.global.u8 	%rs27, [%rd43];
	ld.global.u8 	%rs28, [%rd6];
	setp.ne.s16 	%p36, %rs27, %rs28;
	selp.u32 	%r145, 1, 0, %p36;
	add.s32 	%r146, %r57, %r145;
	min.u32 	%r168, %r144, %r146;
$L__BB0_43:
	st.u32 	[%rd12+8], %r168;
$L__BB0_44:
	add.s32 	%r154, %r154, 1;
	setp.ne.s32 	%p37, %r154, %r3;
	@%p37 bra 	$L__BB0_15;
$L__BB0_45:
	mul.wide.s32 	%rd44, %r2, 4;
	add.s64 	%rd45, %rd19, %rd44;
	ld.u32 	%r147, [%rd45];
	cvta.to.global.u64 	%rd46, %rd15;
	shl.b64 	%rd47, %rd3, 2;
	add.s64 	%rd48, %rd46, %rd47;
	st.global.u32 	[%rd48], %r147;
	{ // callseq 1, 0
	.param .b64 param0;
	st.param.b64 	[param0], %rd19;
	call.uni 
	free, 
	(
	param0
	);
	} // callseq 1
$L__BB0_46:
	ret;

}


// ===== COMPILED SASS (sm_100) =====

	.target	sm_100

	.elftype	@"ET_EXEC"


//--------------------- .note.nv.tkinfo           --------------------------
	.section	.note.nv.tkinfo,"",@"SHT_NOTE"
	.sectionflags	@"SHF_NOTE_NV_TKINFO"
	.tkinfo
        /*0018*/ 	.word	0x00000002
        /*0030*/ 	.string	""
        /*0030*/ 	.string	"ptxas"
        /*0030*/ 	.string	"Cuda compilation tools, release 13.0, V13.0.88"
        /*0030*/ 	.string	"Build cuda_13.0.r13.0/compiler.36424714_0"
        /*0030*/ 	.string	"-arch sm_100 -m 64 "



//--------------------- .note.nv.cuinfo           --------------------------
	.section	.note.nv.cuinfo,"",@"SHT_NOTE"
	.sectionflags	@"SHF_NOTE_NV_CUINFO"
        /*0018*/ 	.short	0x0002
        /*001a*/ 	.short	0x0064
        /*001c*/ 	.short	0x0082
	.zero		2


//--------------------- .nv.info                  --------------------------
	.section	.nv.info,"",@"SHT_CUDA_INFO"
	.align	4


	//----- nvinfo : EIATTR_REGCOUNT
	.align		4
        /*0000*/ 	.byte	0x04, 0x2f
        /*0002*/ 	.short	(.L_1 - .L_0)
	.align		4
.L_0:
        /*0004*/ 	.word	index@(_Z13kernel_calculiiiPcS_Pi)
        /*0008*/ 	.word	0x00000020


	//----- nvinfo : EIATTR_FRAME_SIZE
	.align		4
.L_1:
        /*000c*/ 	.byte	0x04, 0x11
        /*000e*/ 	.short	(.L_3 - .L_2)
	.align		4
.L_2:
        /*0010*/ 	.word	index@(_Z13kernel_calculiiiPcS_Pi)
        /*0014*/ 	.word	0x00000000


	//----- nvinfo : EIATTR_MIN_STACK_SIZE
	.align		4
.L_3:
        /*0018*/ 	.byte	0x04, 0x12
        /*001a*/ 	.short	(.L_5 - .L_4)
	.align		4
.L_4:
        /*001c*/ 	.word	index@(_Z13kernel_calculiiiPcS_Pi)
        /*0020*/ 	.word	0x00000000
.L_5:


//--------------------- .nv.compat                --------------------------
	.section	.nv.compat,"",@"SHT_CUDA_COMPAT_INFO"
	.align	4
        /*0000*/ 	.byte	0x02, 0x09, 0x00, 0x00, 0x02, 0x02, 0x01, 0x00, 0x02, 0x05, 0x05, 0x00, 0x03, 0x07, 0x01, 0x01
        /*0010*/ 	.byte	0x02, 0x03, 0x00, 0x00, 0x02, 0x06, 0x01, 0x00, 0x04, 0x0b, 0x08, 0x00, 0x09, 0x00, 0x00, 0x00
        /*0020*/ 	.byte	0x00, 0x00, 0x00, 0x00


//--------------------- .nv.info._Z13kernel_calculiiiPcS_Pi --------------------------
	.section	.nv.info._Z13kernel_calculiiiPcS_Pi,"",@"SHT_CUDA_INFO"
	.sectionflags	@""
	.align	4


	//----- nvinfo : EIATTR_CUDA_API_VERSION
	.align		4
        /*0000*/ 	.byte	0x04, 0x37
        /*0002*/ 	.short	(.L_7 - .L_6)
.L_6:
        /*0004*/ 	.word	0x00000082


	//----- nvinfo : EIATTR_KPARAM_INFO
	.align		4
.L_7:
        /*0008*/ 	.byte	0x04, 0x17
        /*000a*/ 	.short	(.L_9 - .L_8)
.L_8:
        /*000c*/ 	.word	0x00000000
        /*0010*/ 	.short	0x0005
        /*0012*/ 	.short	0x0020
        /*0014*/ 	.byte	0x00, 0xf5, 0x21, 0x00


	//----- nvinfo : EIATTR_KPARAM_INFO
	.align		4
.L_9:
        /*0018*/ 	.byte	0x04, 0x17
        /*001a*/ 	.short	(.L_11 - .L_10)
.L_10:
        /*001c*/ 	.word	0x00000000
        /*0020*/ 	.short	0x0004
        /*0022*/ 	.short	0x0018
        /*0024*/ 	.byte	0x00, 0xf5, 0x21, 0x00


	//----- nvinfo : EIATTR_KPARAM_INFO
	.align		4
.L_11:
        /*0028*/ 	.byte	0x04, 0x17
        /*002a*/ 	.short	(.L_13 - .L_12)
.L_12:
        /*002c*/ 	.word	0x00000000
        /*0030*/ 	.short	0x0003
        /*0032*/ 	.short	0x0010
        /*0034*/ 	.byte	0x00, 0xf5, 0x21, 0x00


	//----- nvinfo : EIATTR_KPARAM_INFO
	.align		4
.L_13:
        /*0038*/ 	.byte	0x04, 0x17
        /*003a*/ 	.short	(.L_15 - .L_14)
.L_14:
        /*003c*/ 	.word	0x00000000
        /*0040*/ 	.short	0x0002
        /*0042*/ 	.short	0x0008
        /*0044*/ 	.byte	0x00, 0xf0, 0x11, 0x00


	//----- nvinfo : EIATTR_KPARAM_INFO
	.align		4
.L_15:
        /*0048*/ 	.byte	0x04, 0x17
        /*004a*/ 	.short	(.L_17 - .L_16)
.L_16:
        /*004c*/ 	.word	0x00000000
        /*0050*/ 	.short	0x0001
        /*0052*/ 	.short	0x0004
        /*0054*/ 	.byte	0x00, 0xf0, 0x11, 0x00


	//----- nvinfo : EIATTR_KPARAM_INFO
	.align		4
.L_17:
        /*0058*/ 	.byte	0x04, 0x17
        /*005a*/ 	.short	(.L_19 - .L_18)
.L_18:
        /*005c*/ 	.word	0x00000000
        /*0060*/ 	.short	0x0000
        /*0062*/ 	.short	0x0000
        /*0064*/ 	.byte	0x00, 0xf0, 0x11, 0x00


	//----- nvinfo : EIATTR_SPARSE_MMA_MASK
	.align		4
.L_19:
        /*0068*/ 	.byte	0x03, 0x50
        /*006a*/ 	.short	0x0000


	//----- nvinfo : EIATTR_MAXREG_COUNT
	.align		4
        /*006c*/ 	.byte	0x03, 0x1b
        /*006e*/ 	.short	0x00ff


	//----- nvinfo : EIATTR_EXTERNS
	.align		4
        /*0070*/ 	.byte	0x04, 0x0f
        /*0072*/ 	.short	(.L_21 - .L_20)


	//   ....[0]....
	.align		4
.L_20:
        /*0074*/ 	.word	index@(malloc)


	//   ....[1]....
	.align		4
        /*0078*/ 	.word	index@(free)


	//----- nvinfo : EIATTR_MERCURY_ISA_VERSION
	.align		4
.L_21:
        /*007c*/ 	.byte	0x03, 0x5f
        /*007e*/ 	.short	0x0101


	//----- nvinfo : EIATTR_VRC_CTA_INIT_COUNT
	.align		4
        /*0080*/ 	.byte	0x02, 0x4a
	.zero		1
	.zero		1


	//----- nvinfo : EIATTR_SYSCALL_OFFSETS
	.align		4
        /*0084*/ 	.byte	0x04, 0x46
        /*0086*/ 	.short	(.L_23 - .L_22)


	//   ....[0]....
.L_22:
        /*0088*/ 	.word	0x00000110


	//   ....[1]....
        /*008c*/ 	.word	0x00001950


	//----- nvinfo : EIATTR_EXIT_INSTR_OFFSETS
	.align		4
.L_23:
        /*0090*/ 	.byte	0x04, 0x1c
        /*0092*/ 	.short	(.L_25 - .L_24)


	//   ....[0]....
.L_24:
        /*0094*/ 	.word	0x00000070


	//   ....[1]....
        /*0098*/ 	.word	0x00001960


	//----- nvinfo : EIATTR_CRS_STACK_SIZE
	.align		4
.L_25:
        /*009c*/ 	.byte	0x04, 0x1e
        /*009e*/ 	.short	(.L_27 - .L_26)
.L_26:
        /*00a0*/ 	.word	0x00000000


	//----- nvinfo : EIATTR_CBANK_PARAM_SIZE
	.align		4
.L_27:
        /*00a4*/ 	.byte	0x03, 0x19
        /*00a6*/ 	.short	0x0028


	//----- nvinfo : EIATTR_PARAM_CBANK
	.align		4
        /*00a8*/ 	.byte	0x04, 0x0a
        /*00aa*/ 	.short	(.L_29 - .L_28)
	.align		4
.L_28:
        /*00ac*/ 	.word	index@(.nv.constant0._Z13kernel_calculiiiPcS_Pi)
        /*00b0*/ 	.short	0x0380
        /*00b2*/ 	.short	0x0028


	//----- nvinfo : EIATTR_SW_WAR
	.align		4
.L_29:
        /*00b4*/ 	.byte	0x04, 0x36
        /*00b6*/ 	.short	(.L_31 - .L_30)
.L_30:
        /*00b8*/ 	.word	0x00000008
.L_31:


//--------------------- .nv.callgraph             --------------------------
	.section	.nv.callgraph,"",@"SHT_CUDA_CALLGRAPH"
	.align	4
	.sectionentsize	8
	.align		4
        /*0000*/ 	.word	0x00000000
	.align		4
        /*0004*/ 	.word	0xffffffff
	.align		4
        /*0008*/ 	.word	index@(_Z13kernel_calculiiiPcS_Pi)
	.align		4
        /*000c*/ 	.word	index@(free)
	.align		4
        /*0010*/ 	.word	index@(_Z13kernel_calculiiiPcS_Pi)
	.align		4
        /*0014*/ 	.word	index@(malloc)
	.align		4
        /*0018*/ 	.word	0x00000000
	.align		4
        /*001c*/ 	.word	0xfffffffe
	.align		4
        /*0020*/ 	.word	0x00000000
	.align		4
        /*0024*/ 	.word	0xfffffffd
	.align		4
        /*0028*/ 	.word	0x00000000
	.align		4
        /*002c*/ 	.word	0xfffffffc


//--------------------- .nv.constant4             --------------------------
	.section	.nv.constant4,"a",@progbits
	.align	8
	.align		8
.nv.constant4:
        /*0000*/ 	.dword	malloc
	.align		8
        /*0008*/ 	.dword	free


//--------------------- .text._Z13kernel_calculiiiPcS_Pi --------------------------
	.section	.text._Z13kernel_calculiiiPcS_Pi,"ax",@progbits
	.align	128
        .global         _Z13kernel_calculiiiPcS_Pi
        .type           _Z13kernel_calculiiiPcS_Pi,@function
        .size           _Z13kernel_calculiiiPcS_Pi,(.L_x_22 - _Z13kernel_calculiiiPcS_Pi)
        .other          _Z13kernel_calculiiiPcS_Pi,@"STO_CUDA_ENTRY STV_DEFAULT"
_Z13kernel_calculiiiPcS_Pi:
.text._Z13kernel_calculiiiPcS_Pi:
[----:B------:R-:W0:Y:S01]  /*0000*/  LDC R1, c[0x0][0x37c] ;  /* 0x0000df00ff017b82 */ /* 0x000e220000000800 */
[----:B------:R-:W1:Y:S07]  /*0010*/  S2R R3, SR_TID.X ;  /* 0x0000000000037919 */ /* 0x000e6e0000002100 */
[----:B------:R-:W1:Y:S01]  /*0020*/  S2UR UR4, SR_CTAID.X ;  /* 0x00000000000479c3 */ /* 0x000e620000002500 */
[----:B------:R-:W2:Y:S07]  /*0030*/  LDCU UR5, c[0x0][0x380] ;  /* 0x00007000ff0577ac */ /* 0x000eae0008000800 */
[----:B------:R-:W1:Y:S02]  /*0040*/  LDC R2, c[0x0][0x360] ;  /* 0x0000d800ff027b82 */ /* 0x000e640000000800 */
[----:B-1----:R-:W-:-:S05]  /*0050*/  IMAD R2, R2, UR4, R3 ;  /* 0x0000000402027c24 */ /* 0x002fca000f8e0203 */
[----:B--2---:R-:W-:-:S13]  /*0060*/  ISETP.GE.AND P0, PT, R2, UR5, PT ;  /* 0x0000000502007c0c */ /* 0x004fda000bf06270 */
[----:B0-----:R-:W-:Y:S05]  /*0070*/  @P0 EXIT ;  /* 0x000000000000094d */ /* 0x001fea0003800000 */
[----:B------:R-:W0:Y:S01]  /*0080*/  LDC R3, c[0x0][0x384] ;  /* 0x0000e100ff037b82 */ /* 0x000e220000000800 */
[----:B------:R-:W-:Y:S01]  /*0090*/  MOV R0, 0x0 ;  /* 0x0000000000007802 */ /* 0x000fe20000000f00 */
[----:B------:R-:W-:Y:S02]  /*00a0*/  IMAD.MOV R17, RZ, RZ, -R2 ;  /* 0x000000ffff117224 */ /* 0x000fe400078e0a02 */
[----:B------:R-:W-:Y:S02]  /*00b0*/  IMAD.MOV.U32 R4, RZ, RZ, 0x4 ;  /* 0x00000004ff047424 */ /* 0x000fe400078e00ff */
[----:B------:R-:W-:Y:S02]  /*00c0*/  IMAD.MOV.U32 R5, RZ, RZ, 0x0 ;  /* 0x00000000ff057424 */ /* 0x000fe400078e00ff */
[----:B------:R1:W2:Y:S01]  /*00d0*/  LDC.64 R6, c[0x4][R0] ;  /* 0x0100000000067b82 */ /* 0x0002a20000000a00 */
[----:B0-----:R-:W-:Y:S01]  /*00e0*/  IMAD.WIDE R4, R3, 0x4, R4 ;  /* 0x0000000403047825 */ /* 0x001fe200078e0204 */
[----:B-1----:R-:W-:-:S07]  /*00f0*/  VIADDMNMX R17, R17, UR5, R3, PT ;  /* 0x0000000511117c46 */ /* 0x002fce000b800103 */
[----:B------:R-:W-:-:S07]  /*0100*/  LEPC R20, `(.L_x_0) ;  /* 0x000000001014794e */ /* 0x000fce0000000000 */
[----:B--2---:R-:W-:Y:S05]  /*0110*/  CALL.ABS.NOINC R6 ;  /* 0x0000000006007343 */ /* 0x004fea0003c00000 */
.L_x_0:
[----:B------:R-:W0:Y:S01]  /*0120*/  LDC.64 R6, c[0x0][0x358] ;  /* 0x0000d600ff067b82 */ /* 0x000e220000000a00 */
[----:B------:R-:W-:Y:S01]  /*0130*/  ISETP.NE.AND P0, PT, R17, RZ, PT ;  /* 0x000000ff1100720c */ /* 0x000fe20003f05270 */
[----:B------:R-:W-:Y:S01]  /*0140*/  BSSY.RECONVERGENT B0, `(.L_x_1) ;  /* 0x0000173000007945 */ /* 0x000fe20003800200 */
[----:B------:R-:W-:-:S11]  /*0150*/  SHF.R.S32.HI R3, RZ, 0x1f, R2 ;  /* 0x0000001fff037819 */ /* 0x000fd60000011402 */
[----:B------:R-:W-:Y:S05]  /*0160*/  @!P0 BRA `(.L_x_2) ;  /* 0x0000001400c08947 */ /* 0x000fea0003800000 */
[----:B------:R-:W-:Y:S01]  /*0170*/  IMAD.MOV.U32 R16, RZ, RZ, 0x1 ;  /* 0x00000001ff107424 */ /* 0x000fe200078e00ff */
[----:B------:R-:W-:Y:S01]  /*0180*/  BSSY.RECONVERGENT B1, `(.L_x_3) ;  /* 0x000003e000017945 */ /* 0x000fe20003800200 */
[----:B------:R-:W-:-:S03]  /*0190*/  IMAD.MOV.U32 R11, RZ, RZ, 0x1 ;  /* 0x00000001ff0b7424 */ /* 0x000fc600078e00ff */
[----:B------:R-:W-:-:S05]  /*01a0*/  VIADDMNMX.U32 R16, R17, R16, 0x2, !PT ;  /* 0x0000000211107446 */ /* 0x000fca0007800010 */
[C---:B------:R-:W-:Y:S02]  /*01b0*/  VIADD R0, R16.reuse, 0xfffffffe ;  /* 0xfffffffe10007836 */ /* 0x040fe40000000000 */
[----:B------:R-:W-:-:S03]  /*01c0*/  VIADD R10, R16, 0xffffffff ;  /* 0xffffffff100a7836 */ /* 0x000fc60000000000 */
[----:B------:R-:W-:Y:S02]  /*01d0*/  ISETP.GE.U32.AND P0, PT, R0, 0xf, PT ;  /* 0x0000000f0000780c */ /* 0x000fe40003f06070 */
[----:B------:R-:W-:-:S04]  /*01e0*/  LOP3.LUT R12, R10, 0xf, RZ, 0xc0, !PT ;  /* 0x0000000f0a0c7812 */ /* 0x000fc800078ec0ff */
[----:B------:R-:W-:-:S07]  /*01f0*/  ISETP.NE.AND P1, PT, R12, RZ, PT ;  /* 0x000000ff0c00720c */ /* 0x000fce0003f25270 */
[----:B------:R-:W-:Y:S06]  /*0200*/  @!P0 BRA `(.L_x_4) ;  /* 0x0000000000d48947 */ /* 0x000fec0003800000 */
[----:B------:R-:W-:Y:S01]  /*0210*/  LOP3.LUT R0, R10, 0xfffffff0, RZ, 0xc0, !PT ;  /* 0xfffffff00a007812 */ /* 0x000fe200078ec0ff */
[----:B------:R-:W-:-:S07]  /*0220*/  IMAD.MOV.U32 R11, RZ, RZ, 0x1 ;  /* 0x00000001ff0b7424 */ /* 0x000fce00078e00ff */
.L_x_5:
[C---:B0-----:R-:W-:Y:S01]  /*0230*/  R2UR UR16, R6.reuse ;  /* 0x00000000061072ca */ /* 0x041fe200000e0000 */
[----:B-1----:R-:W-:Y:S01]  /*0240*/  IMAD.WIDE.U32 R8, R11, 0x4, R4 ;  /* 0x000000040b087825 */ /* 0x002fe200078e0004 */
[----:B------:R-:W-:Y:S02]  /*0250*/  R2UR UR17, R7 ;  /* 0x00000000071172ca */ /* 0x000fe400000e0000 */
[C---:B------:R-:W-:Y:S01]  /*0260*/  R2UR UR4, R6.reuse ;  /* 0x00000000060472ca */ /* 0x040fe200000e0000 */
[----:B------:R-:W-:Y:S01]  /*0270*/  VIADD R27, R11, 0x8 ;  /* 0x000000080b1b7836 */ /* 0x000fe20000000000 */
[----:B------:R-:W-:Y:S01]  /*0280*/  R2UR UR5, R7 ;  /* 0x00000000070572ca */ /* 0x000fe200000e0000 */
[C---:B------:R-:W-:Y:S01]  /*0290*/  VIADD R13, R11.reuse, 0x1 ;  /* 0x000000010b0d7836 */ /* 0x040fe20000000000 */
[C---:B------:R-:W-:Y:S01]  /*02a0*/  R2UR UR6, R6.reuse ;  /* 0x00000000060672ca */ /* 0x040fe200000e0000 */
[----:B------:R-:W-:Y:S01]  /*02b0*/  VIADD R15, R11, 0x2 ;  /* 0x000000020b0f7836 */ /* 0x000fe20000000000 */
[----:B------:R-:W-:Y:S01]  /*02c0*/  R2UR UR7, R7 ;  /* 0x00000000070772ca */ /* 0x000fe200000e0000 */
[C---:B------:R-:W-:Y:S01]  /*02d0*/  VIADD R19, R11.reuse, 0x3 ;  /* 0x000000030b137836 */ /* 0x040fe20000000000 */
[C---:B------:R-:W-:Y:S01]  /*02e0*/  R2UR UR8, R6.reuse ;  /* 0x00000000060872ca */ /* 0x040fe200000e0000 */
[----:B------:R-:W-:Y:S01]  /*02f0*/  VIADD R21, R11, 0x4 ;  /* 0x000000040b157836 */ /* 0x000fe20000000000 */
[----:B------:R-:W-:Y:S01]  /*0300*/  R2UR UR9, R7 ;  /* 0x00000000070972ca */ /* 0x000fe200000e0000 */
[----:B------:R0:W-:Y:S01]  /*0310*/  ST.E desc[UR16][R8.64+0x20], R27 ;  /* 0x0000201b08007985 */ /* 0x0001e2000c101910 */
        /* <DEDUP_REMOVED lines=8> */
[----:B------:R-:W-:-:S02]  /*03a0*/  R2UR UR14, R6 ;  /* 0x00000000060e72ca */ /* 0x000fc400000e0000 */
[----:B------:R-:W-:Y:S01]  /*03b0*/  R2UR UR15, R7 ;  /* 0x00000000070f72ca */ /* 0x000fe200000e0000 */
[----:B0-----:R-:W-:Y:S01]  /*03c0*/  VIADD R27, R11, 0xf ;  /* 0x0000000f0b1b7836 */ /* 0x001fe20000000000 */
[----:B------:R-:W-:Y:S01]  /*03d0*/  R2UR UR18, R6 ;  /* 0x00000000061272ca */ /* 0x000fe200000e0000 */
[----:B------:R0:W-:Y:S01]  /*03e0*/  ST.E desc[UR8][R8.64+0xc], R19 ;  /* 0x00000c1308007985 */ /* 0x0001e2000c101908 */
[----:B------:R-:W-:Y:S01]  /*03f0*/  R2UR UR19, R7 ;  /* 0x00000000071372ca */ /* 0x000fe200000e0000 */
[----:B-1----:R-:W-:Y:S01]  /*0400*/  VIADD R13, R11, 0x6 ;  /* 0x000000060b0d7836 */ /* 0x002fe20000000000 */
[----:B------:R-:W-:Y:S01]  /*0410*/  ISETP.NE.AND P0, PT, R27, R0, PT ;  /* 0x000000001b00720c */ /* 0x000fe20003f05270 */
[----:B------:R1:W-:Y:S01]  /*0420*/  ST.E desc[UR10][R8.64+0x10], R21 ;  /* 0x0000101508007985 */ /* 0x0003e2000c10190a */
[----:B--2---:R-:W-:-:S03]  /*0430*/  VIADD R15, R11, 0x9 ;  /* 0x000000090b0f7836 */ /* 0x004fc60000000000 */
[----:B------:R2:W-:Y:S04]  /*0440*/  ST.E desc[UR12][R8.64+0x14], R23 ;  /* 0x0000141708007985 */ /* 0x0005e8000c10190c */
[----:B------:R3:W-:Y:S01]  /*0450*/  ST.E desc[UR4][R8.64+0x18], R13 ;  /* 0x0000180d08007985 */ /* 0x0007e2000c101904 */
[----:B0-----:R-:W-:-:S03]  /*0460*/  VIADD R19, R11, 0xa ;  /* 0x0000000a0b137836 */ /* 0x001fc60000000000 */
[----:B------:R0:W-:Y:S01]  /*0470*/  ST.E desc[UR14][R8.64+0x1c], R25 ;  /* 0x00001c1908007985 */ /* 0x0001e2000c10190e */
[C---:B-1----:R-:W-:Y:S02]  /*0480*/  VIADD R21, R11.reuse, 0xc ;  /* 0x0000000c0b157836 */ /* 0x042fe40000000000 */
[C---:B--2---:R-:W-:Y:S01]  /*0490*/  VIADD R23, R11.reuse, 0xd ;  /* 0x0000000d0b177836 */ /* 0x044fe20000000000 */
[----:B------:R-:W-:Y:S01]  /*04a0*/  ST.E desc[UR6][R8.64+0x24], R15 ;  /* 0x0000240f08007985 */ /* 0x000fe2000c101906 */
[----:B---3--:R-:W-:-:S03]  /*04b0*/  VIADD R13, R11, 0xb ;  /* 0x0000000b0b0d7836 */ /* 0x008fc60000000000 */
[----:B------:R-:W-:Y:S01]  /*04c0*/  ST.E desc[UR8][R8.64+0x28], R19 ;  /* 0x0000281308007985 */ /* 0x000fe2000c101908 */
[----:B0-----:R-:W-:-:S03]  /*04d0*/  VIADD R25, R11, 0xe ;  /* 0x0000000e0b197836 */ /* 0x001fc60000000000 */
[----:B------:R-:W-:Y:S04]  /*04e0*/  ST.E desc[UR10][R8.64+0x2c], R13 ;  /* 0x00002c0d08007985 */ /* 0x000fe8000c10190a */
[----:B------:R-:W-:Y:S04]  /*04f0*/  ST.E desc[UR12][R8.64+0x30], R21 ;  /* 0x0000301508007985 */ /* 0x000fe8000c10190c */
[----:B------:R-:W-:Y:S04]  /*0500*/  ST.E desc[UR14][R8.64+0x34], R23 ;  /* 0x0000341708007985 */ /* 0x000fe8000c10190e */
[----:B------:R-:W-:Y:S04]  /*0510*/  ST.E desc[UR16][R8.64+0x38], R25 ;  /* 0x0000381908007985 */ /* 0x000fe8000c101910 */
[----:B------:R0:W-:Y:S04]  /*0520*/  ST.E desc[UR4][R8.64], R11 ;  /* 0x0000000b08007985 */ /* 0x0001e8000c101904 */
[----:B------:R1:W-:Y:S01]  /*0530*/  ST.E desc[UR18][R8.64+0x3c], R27 ;  /* 0x00003c1b08007985 */ /* 0x0003e2000c101912 */
[----:B0-----:R-:W-:Y:S01]  /*0540*/  VIADD R11, R11, 0x10 ;  /* 0x000000100b0b7836 */ /* 0x001fe20000000000 */
[----:B------:R-:W-:Y:S06]  /*0550*/  @P0 BRA `(.L_x_5) ;  /* 0xfffffffc00340947 */ /* 0x000fec000383ffff */
.L_x_4:
[----:B------:R-:W-:Y:S05]  /*0560*/  BSYNC.RECONVERGENT B1 ;  /* 0x0000000000017941 */ /* 0x000fea0003800200 */
.L_x_3:
[----:B------:R-:W-:Y:S04]  /*0570*/  BSSY.RECONVERGENT B1, `(.L_x_6) ;  /* 0x000004b000017945 */ /* 0x000fe80003800200 */
[----:B------:R-:W-:Y:S05]  /*0580*/  @!P1 BRA `(.L_x_7) ;  /* 0x0000000400249947 */ /* 0x000fea0003800000 */
[----:B------:R-:W-:Y:S01]  /*0590*/  ISETP.GE.U32.AND P0, PT, R12, 0x8, PT ;  /* 0x000000080c00780c */ /* 0x000fe20003f06070 */
[----:B------:R-:W-:Y:S01]  /*05a0*/  BSSY.RECONVERGENT B2, `(.L_x_8) ;  /* 0x0000025000027945 */ /* 0x000fe20003800200 */
[----:B------:R-:W-:-:S04]  /*05b0*/  LOP3.LUT R14, R10, 0x7, RZ, 0xc0, !PT ;  /* 0x000000070a0e7812 */ /* 0x000fc800078ec0ff */
[----:B------:R-:W-:-:S07]  /*05c0*/  ISETP.NE.AND P1, PT, R14, RZ, PT ;  /* 0x000000ff0e00720c */ /* 0x000fce0003f25270 */
[----:B------:R-:W-:Y:S06]  /*05d0*/  @!P0 BRA `(.L_x_9) ;  /* 0x0000000000848947 */ /* 0x000fec0003800000 */
[C---:B0-----:R-:W-:Y:S01]  /*05e0*/  R2UR UR6, R6.reuse ;  /* 0x00000000060672ca */ /* 0x041fe200000e0000 */
[----:B------:R-:W-:Y:S01]  /*05f0*/  VIADD R13, R11, 0x1 ;  /* 0x000000010b0d7836 */ /* 0x000fe20000000000 */
[----:B------:R-:W-:Y:S01]  /*0600*/  R2UR UR7, R7 ;  /* 0x00000000070772ca */ /* 0x000fe200000e0000 */
[----:B-1----:R-:W-:Y:S01]  /*0610*/  IMAD.WIDE.U32 R8, R11, 0x4, R4 ;  /* 0x000000040b087825 */ /* 0x002fe200078e0004 */
[C---:B------:R-:W-:Y:S02]  /*0620*/  R2UR UR8, R6.reuse ;  /* 0x00000000060872ca */ /* 0x040fe400000e0000 */
        /* <DEDUP_REMOVED lines=13> */
[----:B------:R-:W-:Y:S01]  /*0700*/  ST.E desc[UR6][R8.64+0x4], R13 ;  /* 0x0000040d08007985 */ /* 0x000fe2000c101906 */
[----:B------:R-:W-:-:S02]  /*0710*/  R2UR UR16, R6 ;  /* 0x00000000061072ca */ /* 0x000fc400000e0000 */
[C---:B------:R-:W-:Y:S01]  /*0720*/  R2UR UR17, R7.reuse ;  /* 0x00000000071172ca */ /* 0x040fe200000e0000 */
[----:B------:R-:W-:Y:S01]  /*0730*/  ST.E desc[UR8][R8.64+0x8], R15 ;  /* 0x0000080f08007985 */ /* 0x000fe2000c101908 */
[C---:B------:R-:W-:Y:S02]  /*0740*/  R2UR UR18, R6.reuse ;  /* 0x00000000061272ca */ /* 0x040fe400000e0000 */
[C---:B------:R-:W-:Y:S01]  /*0750*/  R2UR UR19, R7.reuse ;  /* 0x00000000071372ca */ /* 0x040fe200000e0000 */
[----:B------:R-:W-:Y:S01]  /*0760*/  ST.E desc[UR10][R8.64+0xc], R19 ;  /* 0x00000c1308007985 */ /* 0x000fe2000c10190a */
[----:B------:R-:W-:Y:S02]  /*0770*/  R2UR UR4, R6 ;  /* 0x00000000060472ca */ /* 0x000fe400000e0000 */
[----:B------:R-:W-:Y:S01]  /*0780*/  R2UR UR5, R7 ;  /* 0x00000000070572ca */ /* 0x000fe200000e0000 */
[----:B------:R-:W-:Y:S04]  /*0790*/  ST.E desc[UR12][R8.64+0x10], R21 ;  /* 0x0000101508007985 */ /* 0x000fe8000c10190c */
[----:B------:R-:W-:Y:S04]  /*07a0*/  ST.E desc[UR14][R8.64+0x14], R23 ;  /* 0x0000141708007985 */ /* 0x000fe8000c10190e */
[----:B------:R-:W-:Y:S04]  /*07b0*/  ST.E desc[UR16][R8.64+0x18], R25 ;  /* 0x0000181908007985 */ /* 0x000fe8000c101910 */
[----:B------:R-:W-:Y:S04]  /*07c0*/  ST.E desc[UR18][R8.64+0x1c], R27 ;  /* 0x00001c1b08007985 */ /* 0x000fe8000c101912 */
[----:B------:R0:W-:Y:S02]  /*07d0*/  ST.E desc[UR4][R8.64], R11 ;  /* 0x0000000b08007985 */ /* 0x0001e4000c101904 */
[----:B0-----:R-:W-:-:S07]  /*07e0*/  VIADD R11, R11, 0x8 ;  /* 0x000000080b0b7836 */ /* 0x001fce0000000000 */
.L_x_9:
[----:B------:R-:W-:Y:S05]  /*07f0*/  BSYNC.RECONVERGENT B2 ;  /* 0x0000000000027941 */ /* 0x000fea0003800200 */
.L_x_8:
        /* <DEDUP_REMOVED lines=13> */
[----:B------:R-:W-:Y:S01]  /*08d0*/  R2UR UR10, R6 ;  /* 0x00000000060a72ca */ /* 0x000fe200000e0000 */
[----:B------:R-:W-:Y:S01]  /*08e0*/  VIADD R19, R11, 0x3 ;  /* 0x000000030b137836 */ /* 0x000fe20000000000 */
[----:B------:R-:W-:-:S02]  /*08f0*/  R2UR UR11, R7 ;  /* 0x00000000070b72ca */ /* 0x000fc400000e0000 */
[----:B------:R-:W-:Y:S02]  /*0900*/  R2UR UR4, R6 ;  /* 0x00000000060472ca */ /* 0x000fe400000e0000 */
[----:B------:R-:W-:Y:S01]  /*0910*/  R2UR UR5, R7 ;  /* 0x00000000070572ca */ /* 0x000fe200000e0000 */
[----:B------:R-:W-:Y:S04]  /*0920*/  ST.E desc[UR6][R8.64+0x4], R13 ;  /* 0x0000040d08007985 */ /* 0x000fe8000c101906 */
[----:B------:R-:W-:Y:S04]  /*0930*/  ST.E desc[UR8][R8.64+0x8], R15 ;  /* 0x0000080f08007985 */ /* 0x000fe8000c101908 */
[----:B------:R-:W-:Y:S04]  /*0940*/  ST.E desc[UR10][R8.64+0xc], R19 ;  /* 0x00000c1308007985 */ /* 0x000fe8000c10190a */
[----:B------:R0:W-:Y:S02]  /*0950*/  ST.E desc[UR4][R8.64], R11 ;  /* 0x0000000b08007985 */ /* 0x0001e4000c101904 */
[----:B0-----:R-:W-:-:S07]  /*0960*/  VIADD R11, R11, 0x4 ;  /* 0x000000040b0b7836 */ /* 0x001fce0000000000 */
.L_x_11:
[----:B------:R-:W-:Y:S05]  /*0970*/  BSYNC.RECONVERGENT B2 ;  /* 0x0000000000027941 */ /* 0x000fea0003800200 */
.L_x_10:
[----:B------:R-:W-:Y:S05]  /*0980*/  @!P1 BRA `(.L_x_7) ;  /* 0x0000000000249947 */ /* 0x000fea0003800000 */
[----:B------:R-:W-:-:S07]  /*0990*/  IMAD.MOV.U32 R13, RZ, RZ, RZ ;  /* 0x000000ffff0d7224 */ /* 0x000fce00078e00ff */
.L_x_12:
[----:B------:R-:W-:Y:S01]  /*09a0*/  VIADD R13, R13, 0x1 ;  /* 0x000000010d0d7836 */ /* 0x000fe20000000000 */
[----:B0-----:R-:W-:Y:S01]  /*09b0*/  R2UR UR4, R6 ;  /* 0x00000000060472ca */ /* 0x001fe200000e0000 */
[----:B-1----:R-:W-:Y:S01]  /*09c0*/  IMAD.WIDE.U32 R8, R11, 0x4, R4 ;  /* 0x000000040b087825 */ /* 0x002fe200078e0004 */
[----:B------:R-:W-:Y:S02]  /*09d0*/  R2UR UR5, R7 ;  /* 0x00000000070572ca */ /* 0x000fe400000e0000 */
[----:B------:R-:W-:-:S11]  /*09e0*/  ISETP.NE.AND P0, PT, R13, R0, PT ;  /* 0x000000000d00720c */ /* 0x000fd60003f05270 */
[----:B------:R0:W-:Y:S02]  /*09f0*/  ST.E desc[UR4][R8.64], R11 ;  /* 0x0000000b08007985 */ /* 0x0001e4000c101904 */
[----:B0-----:R-:W-:Y:S01]  /*0a00*/  VIADD R11, R11, 0x1 ;  /* 0x000000010b0b7836 */ /* 0x001fe20000000000 */
[----:B------:R-:W-:Y:S06]  /*0a10*/  @P0 BRA `(.L_x_12) ;  /* 0xfffffffc00e00947 */ /* 0x000fec000383ffff */
.L_x_7:
[----:B------:R-:W-:Y:S05]  /*0a20*/  BSYNC.RECONVERGENT B1 ;  /* 0x0000000000017941 */ /* 0x000fea0003800200 */
.L_x_6:
[----:B------:R-:W2:Y:S01]  /*0a30*/  LDC.64 R12, c[0x0][0x398] ;  /* 0x0000e600ff0c7b82 */ /* 0x000ea20000000a00 */
[----:B------:R-:W-:Y:S01]  /*0a40*/  IADD3 RZ, P0, PT, R4, 0x8, RZ ;  /* 0x0000000804ff7810 */ /* 0x000fe20007f1e0ff */
[----:B-1----:R-:W-:Y:S01]  /*0a50*/  IMAD.MOV.U32 R9, RZ, RZ, 0x1 ;  /* 0x00000001ff097424 */ /* 0x002fe200078e00ff */
[C---:B------:R-:W-:Y:S02]  /*0a60*/  LOP3.LUT R8, R10.reuse, 0xfffffffc, RZ, 0xc0, !PT ;  /* 0xfffffffc0a087812 */ /* 0x040fe400078ec0ff */
[----:B------:R-:W-:Y:S01]  /*0a70*/  LOP3.LUT R10, R10, 0x3, RZ, 0xc0, !PT ;  /* 0x000000030a0a7812 */ /* 0x000fe200078ec0ff */
[----:B------:R-:W-:Y:S02]  /*0a80*/  IMAD.X R0, RZ, RZ, R5, P0 ;  /* 0x000000ffff007224 */ /* 0x000fe400000e0605 */
[----:B------:R-:W-:Y:S01]  /*0a90*/  IMAD.MOV R8, RZ, RZ, -R8 ;  /* 0x000000ffff087224 */ /* 0x000fe200078e0a08 */
[----:B--2---:R-:W-:-:S05]  /*0aa0*/  IADD3 R12, P1, PT, R12, 0x1, RZ ;  /* 0x000000010c0c7810 */ /* 0x004fca0007f3e0ff */
[----:B------:R-:W-:-:S08]  /*0ab0*/  IMAD.X R11, RZ, RZ, R13, P1 ;  /* 0x000000ffff0b7224 */ /* 0x000fd000008e060d */
.L_x_19:
[----:B-1----:R-:W1:Y:S01]  /*0ac0*/  LDCU.64 UR4, c[0x0][0x390] ;  /* 0x00007200ff0477ac */ /* 0x002e620008000a00 */
[----:B------:R-:W-:Y:S01]  /*0ad0*/  VIADD R13, R16, 0xfffffffe ;  /* 0xfffffffe100d7836 */ /* 0x000fe20000000000 */
[----:B0-----:R-:W-:Y:S01]  /*0ae0*/  R2UR UR6, R6 ;  /* 0x00000000060672ca */ /* 0x001fe200000e0000 */
[----:B--234-:R-:W-:Y:S01]  /*0af0*/  VIADD R29, R9, 0xffffffff ;  /* 0xffffffff091d7836 */ /* 0x01cfe20000000000 */
[----:B------:R-:W-:Y:S01]  /*0b00*/  R2UR UR7, R7 ;  /* 0x00000000070772ca */ /* 0x000fe200000e0000 */
[----:B------:R-:W-:Y:S01]  /*0b10*/  BSSY.RECONVERGENT B1, `(.L_x_13) ;  /* 0x000007b000017945 */ /* 0x000fe20003800200 */
[----:B------:R-:W-:Y:S01]  /*0b20*/  ISETP.GE.U32.AND P0, PT, R13, 0x3, PT ;  /* 0x000000030d00780c */ /* 0x000fe20003f06070 */
[----:B------:R-:W-:Y:S02]  /*0b30*/  IMAD.MOV.U32 R27, RZ, RZ, 0x1 ;  /* 0x00000001ff1b7424 */ /* 0x000fe400078e00ff */
[----:B------:R-:W-:-:S08]  /*0b40*/  IMAD.MOV.U32 R26, RZ, RZ, R9 ;  /* 0x000000ffff1a7224 */ /* 0x000fd000078e0009 */
[----:B------:R0:W-:Y:S01]  /*0b50*/  ST.E desc[UR6][R4.64], R9 ;  /* 0x0000000904007985 */ /* 0x0001e2000c101906 */
[----:B-1----:R-:W-:-:S04]  /*0b60*/  IADD3 R14, P1, P2, R2, UR4, R29 ;  /* 0x00000004020e7c10 */ /* 0x002fc8000fa3e01d */
[----:B------:R-:W-:Y:S01]  /*0b70*/  IADD3.X R15, PT, PT, R3, UR5, RZ, P1, P2 ;  /* 0x00000005030f7c10 */ /* 0x000fe20008fe44ff */
[----:B------:R-:W-:Y:S08]  /*0b80*/  @!P0 BRA `(.L_x_14) ;  /* 0x0000000400cc8947 */ /* 0x000ff00003800000 */
[----:B------:R-:W-:Y:S01]  /*0b90*/  BSSY.RECONVERGENT B2, `(.L_x_15) ;  /* 0x0000071000027945 */ /* 0x000fe20003800200 */
[----:B------:R-:W-:Y:S02]  /*0ba0*/  VIADD R22, R4, 0x8 ;  /* 0x0000000804167836 */ /* 0x000fe40000000000 */
[----:B------:R-:W-:Y:S02]  /*0bb0*/  IMAD.MOV.U32 R27, RZ, RZ, RZ ;  /* 0x000000ffff1b7224 */ /* 0x000fe400078e00ff */
[----:B------:R-:W-:Y:S02]  /*0bc0*/  IMAD.MOV.U32 R20, RZ, RZ, R12 ;  /* 0x000000ffff147224 */ /* 0x000fe400078e000c */
[----:B------:R-:W-:Y:S02]  /*0bd0*/  IMAD.MOV.U32 R21, RZ, RZ, R11 ;  /* 0x000000ffff157224 */ /* 0x000fe400078e000b */
[----:B------:R-:W-:Y:S02]  /*0be0*/  IMAD.MOV.U32 R23, RZ, RZ, R0 ;  /* 0x000000ffff177224 */ /* 0x000fe400078e0000 */
[----:B------:R-:W-:-:S02]  /*0bf0*/  IMAD.MOV.U32 R13, RZ, RZ, R8 ;  /* 0x000000ffff0d7224 */ /* 0x000fc400078e0008 */
[----:B------:R-:W-:-:S07]  /*0c00*/  IMAD.MOV.U32 R26, RZ, RZ, R9 ;  /* 0x000000ffff1a7224 */ /* 0x000fce00078e0009 */
.L_x_16:
[C---:B------:R-:W-:Y:S01]  /*0c10*/  R2UR UR4, R6.reuse ;  /* 0x00000000060472ca */ /* 0x040fe200000e0000 */
[----:B-1----:R-:W-:Y:S01]  /*0c20*/  IMAD.MOV.U32 R18, RZ, RZ, R22 ;  /* 0x000000ffff127224 */ /* 0x002fe200078e0016 */
[C---:B------:R-:W-:Y:S01]  /*0c30*/  R2UR UR5, R7.reuse ;  /* 0x00000000070572ca */ /* 0x040fe200000e0000 */
[----:B------:R-:W-:Y:S01]  /*0c40*/  IMAD.MOV.U32 R19, RZ, RZ, R23 ;  /* 0x000000ffff137224 */ /* 0x000fe200078e0017 */
[C---:B------:R-:W-:Y:S02]  /*0c50*/  R2UR UR6, R6.reuse ;  /* 0x00000000060672ca */ /* 0x040fe400000e0000 */
[C---:B------:R-:W-:Y:S02]  /*0c60*/  R2UR UR7, R7.reuse ;  /* 0x00000000070772ca */ /* 0x040fe400000e0000 */
[----:B------:R-:W-:Y:S02]  /*0c70*/  R2UR UR8, R6 ;  /* 0x00000000060872ca */ /* 0x000fe400000e0000 */
[----:B------:R-:W-:-:S05]  /*0c80*/  R2UR UR9, R7 ;  /* 0x00000000070972ca */ /* 0x000fca00000e0000 */
[----:B------:R-:W2:Y:S04]  /*0c90*/  LD.E R23, desc[UR4][R18.64+-0x4] ;  /* 0xfffffc0412177980 */ /* 0x000ea8000c101900 */
[----:B------:R-:W3:Y:S04]  /*0ca0*/  LDG.E.U8 R22, desc[UR6][R20.64+-0x1] ;  /* 0xffffff0614167981 */ /* 0x000ee8000c1e1100 */
[----:B------:R-:W3:Y:S01]  /*0cb0*/  LDG.E.U8 R25, desc[UR8][R14.64] ;  /* 0x000000080e197981 */ /* 0x000ee2000c1e1100 */
[----:B------:R-:W-:Y:S01]  /*0cc0*/  VIADD R24, R29, 0x1 ;  /* 0x000000011d187836 */ /* 0x000fe20000000000 */
[----:B--2---:R-:W-:-:S04]  /*0cd0*/  ISETP.GE.AND P0, PT, R23, R26, PT ;  /* 0x0000001a1700720c */ /* 0x004fc80003f06270 */
[CC--:B---3--:R-:W-:Y:S02]  /*0ce0*/  ISETP.NE.OR P2, PT, R22.reuse, R25.reuse, P0 ;  /* 0x000000191600720c */ /* 0x0c8fe40000745670 */
[----:B------:R-:W-:Y:S02]  /*0cf0*/  ISETP.NE.OR P1, PT, R22, R25, !P0 ;  /* 0x000000191600720c */ /* 0x000fe40004725670 */
[----:B------:R-:W2:Y:S05]  /*0d00*/  LD.E R22, desc[UR4][R18.64] ;  /* 0x0000000412167980 */ /* 0x000eaa000c101900 */
[----:B------:R-:W-:-:S04]  /*0d10*/  @P0 IMAD.MOV.U32 R25, RZ, RZ, R24 ;  /* 0x000000ffff190224 */ /* 0x000fc800078e0018 */
[--C-:B------:R-:W-:Y:S02]  /*0d20*/  @!P2 IMAD.MOV R24, RZ, RZ, R29.reuse ;  /* 0x000000ffff18a224 */ /* 0x100fe400078e021d */
[----:B------:R-:W-:-:S04]  /*0d30*/  @!P1 IMAD.MOV R25, RZ, RZ, R29 ;  /* 0x000000ffff199224 */ /* 0x000fc800078e021d */
[----:B------:R-:W-:Y:S01]  /*0d40*/  @P0 IMAD.MOV.U32 R29, RZ, RZ, R25 ;  /* 0x000000ffff1d0224 */ /* 0x000fe200078e0019 */
[----:B------:R-:W-:-:S04]  /*0d50*/  @!P0 VIADDMNMX.U32 R25, R23, 0x1, R24, PT ;  /* 0x0000000117198846 */ /* 0x000fc80003800018 */
[----:B------:R-:W-:-:S05]  /*0d60*/  @P0 VIADDMNMX.U32 R25, R26, 0x1, R29, PT ;  /* 0x000000011a190846 */ /* 0x000fca000380001d */
[----:B------:R1:W-:Y:S01]  /*0d70*/  ST.E desc[UR4][R18.64+-0x4], R25 ;  /* 0xfffffc1912007985 */ /* 0x0003e2000c101904 */
[----:B--2---:R-:W-:-:S13]  /*0d80*/  ISETP.GE.AND P0, PT, R22, R25, PT ;  /* 0x000000191600720c */ /* 0x004fda0003f06270 */
[C---:B------:R-:W-:Y:S02]  /*0d90*/  @P0 R2UR UR6, R6.reuse ;  /* 0x00000000060602ca */ /* 0x040fe400000e0000 */
[C---:B------:R-:W-:Y:S02]  /*0da0*/  @P0 R2UR UR7, R7.reuse ;  /* 0x00000000070702ca */ /* 0x040fe400000e0000 */
[----:B------:R-:W-:Y:S02]  /*0db0*/  @P0 R2UR UR8, R6 ;  /* 0x00000000060802ca */ /* 0x000fe400000e0000 */
[----:B------:R-:W-:-:S09]  /*0dc0*/  @P0 R2UR UR9, R7 ;  /* 0x00000000070902ca */ /* 0x000fd200000e0000 */
[----:B------:R-:W2:Y:S04]  /*0dd0*/  @P0 LDG.E.U8 R24, desc[UR6][R20.64] ;  /* 0x0000000614180981 */ /* 0x000ea8000c1e1100 */
[----:B------:R-:W2:Y:S01]  /*0de0*/  @P0 LDG.E.U8 R29, desc[UR8][R14.64] ;  /* 0x000000080e1d0981 */ /* 0x000ea2000c1e1100 */
[C---:B------:R-:W-:Y:S02]  /*0df0*/  @!P0 R2UR UR4, R6.reuse ;  /* 0x00000000060482ca */ /* 0x040fe400000e0000 */
[C---:B------:R-:W-:Y:S02]  /*0e00*/  @!P0 R2UR UR5, R7.reuse ;  /* 0x00000000070582ca */ /* 0x040fe400000e0000 */
[----:B------:R-:W-:Y:S02]  /*0e10*/  @!P0 R2UR UR6, R6 ;  /* 0x00000000060682ca */ /* 0x000fe400000e0000 */
[----:B------:R-:W-:Y:S01]  /*0e20*/  @!P0 R2UR UR7, R7 ;  /* 0x00000000070782ca */ /* 0x000fe200000e0000 */
[----:B------:R-:W-:Y:S01]  /*0e30*/  VIADD R26, R23, 0x1 ;  /* 0x00000001171a7836 */ /* 0x000fe20000000000 */
[----:B--2---:R-:W-:-:S03]  /*0e40*/  ISETP.NE.OR P1, PT, R24, R29, !P0 ;  /* 0x0000001d1800720c */ /* 0x004fc60004725670 */
[----:B------:R-:W-:-:S10]  /*0e50*/  @P0 IMAD.MOV.U32 R24, RZ, RZ, R26 ;  /* 0x000000ffff180224 */ /* 0x000fd400078e001a */
[----:B------:R-:W-:-:S05]  /*0e60*/  @!P1 IMAD.MOV R24, RZ, RZ, R23 ;  /* 0x000000ffff189224 */ /* 0x000fca00078e0217 */
[----:B------:R-:W-:Y:S02]  /*0e70*/  @P0 VIADDMNMX.U32 R29, R25, 0x1, R24, PT ;  /* 0x00000001191d0846 */ /* 0x000fe40003800018 */
[----:B------:R-:W2:Y:S04]  /*0e80*/  @!P0 LDG.E.U8 R24, desc[UR4][R20.64] ;  /* 0x0000000414188981 */ /* 0x000ea8000c1e1100 */
[----:B-1----:R-:W2:Y:S01]  /*0e90*/  @!P0 LDG.E.U8 R25, desc[UR6][R14.64] ;  /* 0x000000060e198981 */ /* 0x002ea2000c1e1100 */
[----:B------:R-:W-:Y:S02]  /*0ea0*/  R2UR UR4, R6 ;  /* 0x00000000060472ca */ /* 0x000fe400000e0000 */
[----:B------:R-:W-:Y:S02]  /*0eb0*/  R2UR UR5, R7 ;  /* 0x00000000070572ca */ /* 0x000fe400000e0000 */
[----:B--2---:R-:W-:-:S11]  /*0ec0*/  ISETP.NE.OR P1, PT, R24, R25, P0 ;  /* 0x000000191800720c */ /* 0x004fd60000725670 */
[----:B------:R-:W2:Y:S02]  /*0ed0*/  LD.E R24, desc[UR4][R18.64+0x4] ;  /* 0x0000040412187980 */ /* 0x000ea4000c101900 */
[----:B------:R-:W-:-:S05]  /*0ee0*/  @!P1 IMAD.MOV R26, RZ, RZ, R23 ;  /* 0x000000ffff1a9224 */ /* 0x000fca00078e0217 */
[----:B------:R-:W-:-:S05]  /*0ef0*/  @!P0 VIADDMNMX.U32 R29, R22, 0x1, R26, PT ;  /* 0x00000001161d8846 */ /* 0x000fca000380001a */
        /* <DEDUP_REMOVED lines=14> */
[----:B------:R-:W-:-:S04]  /*0fe0*/  @P0 IMAD.MOV.U32 R23, RZ, RZ, R25 ;  /* 0x000000ffff170224 */ /* 0x000fc800078e0019 */
[----:B------:R-:W2:Y:S06]  /*0ff0*/  @!P0 LDG.E.U8 R26, desc[UR4][R20.64+0x1] ;  /* 0x00000104141a8981 */ /* 0x000eac000c1e1100 */
[----:B------:R-:W-:-:S05]  /*1000*/  @!P1 IMAD.MOV R23, RZ, RZ, R22 ;  /* 0x000000ffff179224 */ /* 0x000fca00078e0216 */
[----:B------:R-:W-:Y:S02]  /*1010*/  @P0 VIADDMNMX.U32 R23, R29, 0x1, R23, PT ;  /* 0x000000011d170846 */ /* 0x000fe40003800017 */
        /* <DEDUP_REMOVED lines=18> */
[----:B------:R-:W-:-:S13]  /*1140*/  @!P0 R2UR UR7, R7 ;  /* 0x00000000070782ca */ /* 0x000fda00000e0000 */
[----:B------:R-:W3:Y:S01]  /*1150*/  @!P0 LDG.E.U8 R28, desc[UR6][R14.64] ;  /* 0x000000060e1c8981 */ /* 0x000ee2000c1e1100 */
[----:B--2---:R-:W-:Y:S01]  /*1160*/  ISETP.NE.OR P1, PT, R22, R25, !P0 ;  /* 0x000000191600720c */ /* 0x004fe20004725670 */
[----:B------:R-:W-:-:S04]  /*1170*/  VIADD R22, R24, 0x1 ;  /* 0x0000000118167836 */ /* 0x000fc80000000000 */
[----:B------:R-:W-:-:S08]  /*1180*/  @P0 IMAD.MOV.U32 R25, RZ, RZ, R22 ;  /* 0x000000ffff190224 */ /* 0x000fd000078e0016 */
[----:B------:R-:W-:-:S05]  /*1190*/  @!P1 IMAD.MOV R25, RZ, RZ, R24 ;  /* 0x000000ffff199224 */ /* 0x000fca00078e0218 */
[----:B------:R-:W-:Y:S02]  /*11a0*/  @P0 VIADDMNMX.U32 R26, R23, 0x1, R25, PT ;  /* 0x00000001171a0846 */ /* 0x000fe40003800019 */
[----:B-1----:R1:W3:Y:S01]  /*11b0*/  @!P0 LDG.E.U8 R23, desc[UR4][R20.64+0x2] ;  /* 0x0000020414178981 */ /* 0x0022e2000c1e1100 */
[----:B------:R-:W-:Y:S01]  /*11c0*/  VIADD R13, R13, 0x4 ;  /* 0x000000040d0d7836 */ /* 0x000fe20000000000 */
[----:B------:R-:W-:Y:S02]  /*11d0*/  R2UR UR4, R6 ;  /* 0x00000000060472ca */ /* 0x000fe400000e0000 */
[----:B------:R-:W-:Y:S01]  /*11e0*/  R2UR UR5, R7 ;  /* 0x00000000070572ca */ /* 0x000fe200000e0000 */
[----:B------:R-:W-:Y:S01]  /*11f0*/  VIADD R27, R27, 0x4 ;  /* 0x000000041b1b7836 */ /* 0x000fe20000000000 */
[----:B-1----:R-:W-:-:S05]  /*1200*/  IADD3 R20, P2, PT, R20, 0x4, RZ ;  /* 0x0000000414147810 */ /* 0x002fca0007f5e0ff */
[----:B------:R-:W-:Y:S01]  /*1210*/  IMAD.X R21, RZ, RZ, R21, P2 ;  /* 0x000000ffff157224 */ /* 0x000fe200010e0615 */
[----:B---3--:R-:W-:-:S13]  /*1220*/  ISETP.NE.OR P1, PT, R23, R28, P0 ;  /* 0x0000001c1700720c */ /* 0x008fda0000725670 */
[----:B------:R-:W-:-:S05]  /*1230*/  @!P1 IMAD.MOV R22, RZ, RZ, R24 ;  /* 0x000000ffff169224 */ /* 0x000fca00078e0218 */
[----:B------:R-:W-:Y:S02]  /*1240*/  @!P0 VIADDMNMX.U32 R26, R29, 0x1, R22, PT ;  /* 0x000000011d1a8846 */ /* 0x000fe40003800016 */
[----:B------:R-:W-:Y:S02]  /*1250*/  ISETP.NE.AND P0, PT, R13, RZ, PT ;  /* 0x000000ff0d00720c */ /* 0x000fe40003f05270 */
[----:B------:R-:W-:Y:S01]  /*1260*/  IADD3 R22, P1, PT, R18, 0x10, RZ ;  /* 0x0000001012167810 */ /* 0x000fe20007f3e0ff */
[----:B------:R1:W-:Y:S04]  /*1270*/  ST.E desc[UR4][R18.64+0x8], R26 ;  /* 0x0000081a12007985 */ /* 0x0003e8000c101904 */
[----:B------:R-:W-:-:S06]  /*1280*/  IMAD.X R23, RZ, RZ, R19, P1 ;  /* 0x000000ffff177224 */ /* 0x000fcc00008e0613 */
[----:B------:R-:W-:Y:S05]  /*1290*/  @P0 BRA `(.L_x_16) ;  /* 0xfffffff8005c0947 */ /* 0x000fea000383ffff */
[----:B------:R-:W-:Y:S05]  /*12a0*/  BSYNC.RECONVERGENT B2 ;  /* 0x0000000000027941 */ /* 0x000fea0003800200 */
.L_x_15:
[----:B------:R-:W-:-:S07]  /*12b0*/  VIADD R27, R27, 0x1 ;  /* 0x000000011b1b7836 */ /* 0x000fce0000000000 */
.L_x_14:
[----:B------:R-:W-:Y:S05]  /*12c0*/  BSYNC.RECONVERGENT B1 ;  /* 0x0000000000017941 */ /* 0x000fea0003800200 */
.L_x_13:
[----:B------:R-:W-:Y:S01]  /*12d0*/  ISETP.NE.AND P0, PT, R10, RZ, PT ;  /* 0x000000ff0a00720c */ /* 0x000fe20003f05270 */
[----:B------:R-:W-:-:S12]  /*12e0*/  BSSY.RECONVERGENT B1, `(.L_x_17) ;  /* 0x0000055000017945 */ /* 0x000fd80003800200 */
[----:B------:R-:W-:Y:S05]  /*12f0*/  @!P0 BRA `(.L_x_18) ;  /* 0x00000004004c8947 */ /* 0x000fea0003800000 */
[----:B------:R-:W-:Y:S01]  /*1300*/  R2UR UR4, R6 ;  /* 0x00000000060472ca */ /* 0x000fe200000e0000 */
[----:B-1----:R-:W-:Y:S01]  /*1310*/  IMAD.WIDE.U32 R18, R27, 0x4, R4 ;  /* 0x000000041b127825 */ /* 0x002fe200078e0004 */
[----:B------:R-:W-:-:S13]  /*1320*/  R2UR UR5, R7 ;  /* 0x00000000070572ca */ /* 0x000fda00000e0000 */
[----:B------:R-:W2:Y:S01]  /*1330*/  LD.E R13, desc[UR4][R18.64] ;  /* 0x00000004120d7980 */ /* 0x000ea2000c101900 */
[----:B------:R-:W1:Y:S01]  /*1340*/  LDCU.64 UR4, c[0x0][0x398] ;  /* 0x00007300ff0477ac */ /* 0x000e620008000a00 */
[----:B------:R-:W-:Y:S01]  /*1350*/  VIADD R23, R27, 0xffffffff ;  /* 0xffffffff1b177836 */ /* 0x000fe20000000000 */
[----:B------:R-:W-:Y:S02]  /*1360*/  R2UR UR8, R6 ;  /* 0x00000000060872ca */ /* 0x000fe400000e0000 */
[----:B------:R-:W-:-:S13]  /*1370*/  R2UR UR9, R7 ;  /* 0x00000000070972ca */ /* 0x000fda00000e0000 */
[----:B------:R-:W3:Y:S01]  /*1380*/  LDG.E.U8 R28, desc[UR8][R14.64] ;  /* 0x000000080e1c7981 */ /* 0x000ee2000c1e1100 */
[----:B--2---:R-:W-:-:S13]  /*1390*/  ISETP.GE.AND P0, PT, R13, R26, PT ;  /* 0x0000001a0d00720c */ /* 0x004fda0003f06270 */
[----:B-1----:R-:W-:Y:S01]  /*13a0*/  @P0 IMAD.U32 R24, RZ, RZ, UR4 ;  /* 0x00000004ff180e24 */ /* 0x002fe2000f8e00ff */
[----:B------:R-:W-:Y:S01]  /*13b0*/  @P0 R2UR UR6, R6 ;  /* 0x00000000060602ca */ /* 0x000fe200000e0000 */
[----:B------:R-:W-:Y:S01]  /*13c0*/  @P0 IMAD.U32 R25, RZ, RZ, UR5 ;  /* 0x00000005ff190e24 */ /* 0x000fe2000f8e00ff */
[----:B------:R-:W-:Y:S02]  /*13d0*/  @P0 R2UR UR7, R7 ;  /* 0x00000000070702ca */ /* 0x000fe400000e0000 */
[----:B------:R-:W-:Y:S01]  /*13e0*/  @P0 IADD3 R20, P1, PT, R23, R24, RZ ;  /* 0x0000001817140210 */ /* 0x000fe20007f3e0ff */
[----:B------:R-:W-:-:S04]  /*13f0*/  @!P0 IMAD.U32 R24, RZ, RZ, UR4 ;  /* 0x00000004ff188e24 */ /* 0x000fc8000f8e00ff */
[----:B------:R-:W-:Y:S01]  /*1400*/  @P0 IMAD.X R21, RZ, RZ, R25, P1 ;  /* 0x000000ffff150224 */ /* 0x000fe200008e0619 */
[----:B------:R-:W-:Y:S01]  /*1410*/  @!P0 IADD3 R22, P2, PT, R23, R24, RZ ;  /* 0x0000001817168210 */ /* 0x000fe20007f5e0ff */
[----:B------:R-:W-:-:S04]  /*1420*/  @!P0 IMAD.U32 R25, RZ, RZ, UR5 ;  /* 0x00000005ff198e24 */ /* 0x000fc8000f8e00ff */
[----:B------:R1:W3:Y:S01]  /*1430*/  @P0 LDG.E.U8 R21, desc[UR6][R20.64] ;  /* 0x0000000614150981 */ /* 0x0002e2000c1e1100 */
[----:B------:R-:W-:Y:S02]  /*1440*/  @!P0 R2UR UR6, R6 ;  /* 0x00000000060682ca */ /* 0x000fe400000e0000 */
[----:B------:R-:W-:Y:S01]  /*1450*/  @!P0 R2UR UR7, R7 ;  /* 0x00000000070782ca */ /* 0x000fe200000e0000 */
[----:B------:R-:W-:-:S12]  /*1460*/  @!P0 IMAD.X R23, RZ, RZ, R25, P2 ;  /* 0x000000ffff178224 */ /* 0x000fd800010e0619 */
[----:B------:R-:W2:Y:S01]  /*1470*/  @!P0 LDG.E.U8 R23, desc[UR6][R22.64] ;  /* 0x0000000616178981 */ /* 0x000ea2000c1e1100 */
[----:B-1----:R-:W-:Y:S01]  /*1480*/  VIADD R20, R29, 0x1 ;  /* 0x000000011d147836 */ /* 0x002fe20000000000 */
[----:B------:R-:W-:Y:S02]  /*1490*/  R2UR UR4, R6 ;  /* 0x00000000060472ca */ /* 0x000fe400000e0000 */
[----:B------:R-:W-:Y:S02]  /*14a0*/  R2UR UR5, R7 ;  /* 0x00000000070572ca */ /* 0x000fe400000e0000 */
[-C--:B---3--:R-:W-:Y:S01]  /*14b0*/  ISETP.NE.OR P1, PT, R21, R28.reuse, !P0 ;  /* 0x0000001c1500720c */ /* 0x088fe20004725670 */
[----:B------:R-:W-:Y:S01]  /*14c0*/  @!P0 IMAD.MOV.U32 R21, RZ, RZ, R20 ;  /* 0x000000ffff158224 */ /* 0x000fe200078e0014 */
[----:B--2---:R-:W-:-:S11]  /*14d0*/  ISETP.NE.OR P2, PT, R23, R28, P0 ;  /* 0x0000001c1700720c */ /* 0x004fd60000745670 */
[--C-:B------:R-:W-:Y:S02]  /*14e0*/  @!P1 IMAD.MOV R20, RZ, RZ, R29.reuse ;  /* 0x000000ffff149224 */ /* 0x100fe400078e021d */
[----:B------:R-:W-:-:S03]  /*14f0*/  @!P2 IMAD.MOV R21, RZ, RZ, R29 ;  /* 0x000000ffff15a224 */ /* 0x000fc600078e021d */
[----:B------:R-:W-:Y:S02]  /*1500*/  @P0 VIADDMNMX.U32 R29, R26, 0x1, R20, PT ;  /* 0x000000011a1d0846 */ /* 0x000fe40003800014 */
[----:B------:R-:W-:Y:S02]  /*1510*/  @!P0 VIADDMNMX.U32 R29, R13, 0x1, R21, PT ;  /* 0x000000010d1d8846 */ /* 0x000fe40003800015 */
[----:B------:R-:W-:-:S03]  /*1520*/  ISETP.NE.AND P0, PT, R10, 0x1, PT ;  /* 0x000000010a00780c */ /* 0x000fc60003f05270 */
[----:B------:R2:W-:Y:S10]  /*1530*/  ST.E desc[UR4][R18.64], R29 ;  /* 0x0000001d12007985 */ /* 0x0005f4000c101904 */
[----:B------:R-:W-:Y:S05]  /*1540*/  @!P0 BRA `(.L_x_18) ;  /* 0x0000000000b88947 */ /* 0x000fea0003800000 */
[C---:B------:R-:W-:Y:S02]  /*1550*/  R2UR UR4, R6.reuse ;  /* 0x00000000060472ca */ /* 0x040fe400000e0000 */
[----:B------:R-:W-:Y:S02]  /*1560*/  R2UR UR5, R7 ;  /* 0x00000000070572ca */ /* 0x000fe400000e0000 */
[C---:B------:R-:W-:Y:S01]  /*1570*/  IADD3 R20, P0, PT, R27.reuse, R24, RZ ;  /* 0x000000181b147210 */ /* 0x040fe20007f1e0ff */
[----:B------:R-:W-:Y:S01]  /*1580*/  VIADD R27, R27, 0x1 ;  /* 0x000000011b1b7836 */ /* 0x000fe20000000000 */
[C---:B------:R-:W-:Y:S02]  /*1590*/  R2UR UR6, R6.reuse ;  /* 0x00000000060672ca */ /* 0x040fe400000e0000 */
[----:B------:R-:W-:Y:S02]  /*15a0*/  R2UR UR7, R7 ;  /* 0x00000000070772ca */ /* 0x000fe400000e0000 */
[----:B------:R-:W-:-:S02]  /*15b0*/  R2UR UR8, R6 ;  /* 0x00000000060872ca */ /* 0x000fc400000e0000 */
[----:B------:R-:W-:Y:S01]  /*15c0*/  R2UR UR9, R7 ;  /* 0x00000000070972ca */ /* 0x000fe200000e0000 */
[----:B------:R-:W-:-:S04]  /*15d0*/  IMAD.WIDE.U32 R22, R27, 0x4, R4 ;  /* 0x000000041b167825 */ /* 0x000fc800078e0004 */
[----:B------:R-:W-:Y:S01]  /*15e0*/  IMAD.X R21, RZ, RZ, R25, P0 ;  /* 0x000000ffff157224 */ /* 0x000fe200000e0619 */
[----:B------:R-:W3:Y:S04]  /*15f0*/  LD.E R26, desc[UR4][R22.64] ;  /* 0x00000004161a7980 */ /* 0x000ee8000c101900 */
[----:B------:R-:W4:Y:S04]  /*1600*/  LDG.E.U8 R20, desc[UR6][R20.64] ;  /* 0x0000000614147981 */ /* 0x000f28000c1e1100 */
[----:B------:R-:W4:Y:S01]  /*1610*/  LDG.E.U8 R28, desc[UR8][R14.64] ;  /* 0x000000080e1c7981 */ /* 0x000f22000c1e1100 */
[----:B---3--:R-:W-:-:S04]  /*1620*/  ISETP.GE.AND P0, PT, R26, R29, PT ;  /* 0x0000001d1a00720c */ /* 0x008fc80003f06270 */
[CC--:B----4-:R-:W-:Y:S02]  /*1630*/  ISETP.NE.OR P2, PT, R20.reuse, R28.reuse, !P0 ;  /* 0x0000001c1400720c */ /* 0x0d0fe40004745670 */
[----:B------:R-:W-:Y:S01]  /*1640*/  ISETP.NE.OR P1, PT, R20, R28, P0 ;  /* 0x0000001c1400720c */ /* 0x000fe20000725670 */
[----:B------:R-:W-:-:S06]  /*1650*/  VIADD R28, R13, 0x1 ;  /* 0x000000010d1c7836 */ /* 0x000fcc0000000000 */
[----:B------:R-:W-:-:S04]  /*1660*/  @P0 IMAD.MOV.U32 R20, RZ, RZ, R28 ;  /* 0x000000ffff140224 */ /* 0x000fc800078e001c */
[--C-:B------:R-:W-:Y:S02]  /*1670*/  @!P2 IMAD.MOV R20, RZ, RZ, R13.reuse ;  /* 0x000000ffff14a224 */ /* 0x100fe400078e020d */
[----:B------:R-:W-:-:S03]  /*1680*/  @!P1 IMAD.MOV R28, RZ, RZ, R13 ;  /* 0x000000ffff1c9224 */ /* 0x000fc600078e020d */
[----:B--2---:R-:W-:Y:S02]  /*1690*/  @P0 VIADDMNMX.U32 R29, R29, 0x1, R20, PT ;  /* 0x000000011d1d0846 */ /* 0x004fe40003800014 */
[----:B------:R-:W-:Y:S02]  /*16a0*/  @!P0 VIADDMNMX.U32 R29, R26, 0x1, R28, PT ;  /* 0x000000011a1d8846 */ /* 0x000fe4000380001c */
[----:B------:R-:W-:-:S03]  /*16b0*/  ISETP.NE.AND P0, PT, R10, 0x2, PT ;  /* 0x000000020a00780c */ /* 0x000fc60003f05270 */
[----:B------:R3:W-:Y:S10]  /*16c0*/  ST.E desc[UR4][R22.64], R29 ;  /* 0x0000001d16007985 */ /* 0x0007f4000c101904 */
[----:B------:R-:W-:Y:S05]  /*16d0*/  @!P0 BRA `(.L_x_18) ;  /* 0x0000000000548947 */ /* 0x000fea0003800000 */
[C---:B------:R-:W-:Y:S02]  /*16e0*/  R2UR UR4, R6.reuse ;  /* 0x00000000060472ca */ /* 0x040fe400000e0000 */
[C---:B------:R-:W-:Y:S02]  /*16f0*/  R2UR UR5, R7.reuse ;  /* 0x00000000070572ca */ /* 0x040fe400000e0000 */
[C---:B------:R-:W-:Y:S02]  /*1700*/  R2UR UR8, R6.reuse ;  /* 0x00000000060872ca */ /* 0x040fe400000e0000 */
[C---:B------:R-:W-:Y:S02]  /*1710*/  R2UR UR9, R7.reuse ;  /* 0x00000000070972ca */ /* 0x040fe400000e0000 */
[----:B------:R-:W-:Y:S02]  /*1720*/  R2UR UR6, R6 ;  /* 0x00000000060672ca */ /* 0x000fe400000e0000 */
[----:B------:R-:W-:-:S02]  /*1730*/  R2UR UR7, R7 ;  /* 0x00000000070772ca */ /* 0x000fc400000e0000 */
[----:B------:R-:W-:-:S03]  /*1740*/  IADD3 R24, P0, PT, R27, R24, RZ ;  /* 0x000000181b187210 */ /* 0x000fc60007f1e0ff */
[----:B------:R-:W2:Y:S02]  /*1750*/  LD.E R20, desc[UR4][R18.64+0x8] ;  /* 0x0000080412147980 */ /* 0x000ea4000c101900 */
[----:B------:R-:W-:Y:S02]  /*1760*/  IMAD.X R25, RZ, RZ, R25, P0 ;  /* 0x000000ffff197224 */ /* 0x000fe400000e0619 */
[----:B------:R-:W4:Y:S04]  /*1770*/  LDG.E.U8 R15, desc[UR8][R14.64] ;  /* 0x000000080e0f7981 */ /* 0x000f28000c1e1100 */
[----:B------:R-:W4:Y:S01]  /*1780*/  LDG.E.U8 R24, desc[UR6][R24.64] ;  /* 0x0000000618187981 */ /* 0x000f22000c1e1100 */
[----:B------:R-:W-:Y:S01]  /*1790*/  VIADD R13, R26, 0x1 ;  /* 0x000000011a0d7836 */ /* 0x000fe20000000000 */
[----:B--2---:R-:W-:-:S04]  /*17a0*/  ISETP.GE.AND P0, PT, R20, R29, PT ;  /* 0x0000001d1400720c */ /* 0x004fc80003f06270 */
[CC--:B----4-:R-:W-:Y:S02]  /*17b0*/  ISETP.NE.OR P2, PT, R24.reuse, R15.reuse, !P0 ;  /* 0x0000000f1800720c */ /* 0x0d0fe40004745670 */
[----:B------:R-:W-:-:S07]  /*17c0*/  ISETP.NE.OR P1, PT, R24, R15, P0 ;  /* 0x0000000f1800720c */ /* 0x000fce0000725670 */
[----:B------:R-:W-:-:S04]  /*17d0*/  @!P0 IMAD.MOV.U32 R21, RZ, RZ, R13 ;  /* 0x000000ffff158224 */ /* 0x000fc800078e000d */
[--C-:B------:R-:W-:Y:S02]  /*17e0*/  @!P2 IMAD.MOV R13, RZ, RZ, R26.reuse ;  /* 0x000000ffff0da224 */ /* 0x100fe400078e021a */
[----:B------:R-:W-:-:S03]  /*17f0*/  @!P1 IMAD.MOV R21, RZ, RZ, R26 ;  /* 0x000000ffff159224 */ /* 0x000fc600078e021a */
[----:B---3--:R-:W-:Y:S02]  /*1800*/  @P0 VIADDMNMX.U32 R29, R29, 0x1, R13, PT ;  /* 0x000000011d1d0846 */ /* 0x008fe4000380000d */
[----:B------:R-:W-:-:S05]  /*1810*/  @!P0 VIADDMNMX.U32 R29, R20, 0x1, R21, PT ;  /* 0x00000001141d8846 */ /* 0x000fca0003800015 */
[----:B------:R4:W-:Y:S02]  /*1820*/  ST.E desc[UR4][R18.64+0x8], R29 ;  /* 0x0000081d12007985 */ /* 0x0009e4000c101904 */
.L_x_18:
[----:B------:R-:W-:Y:S05]  /*1830*/  BSYNC.RECONVERGENT B1 ;  /* 0x0000000000017941 */ /* 0x000fea0003800200 */
.L_x_17:
[----:B0-----:R-:W-:-:S05]  /*1840*/  VIADD R9, R9, 0x1 ;  /* 0x0000000109097836 */ /* 0x001fca0000000000 */
[----:B------:R-:W-:-:S13]  /*1850*/  ISETP.NE.AND P0, PT, R9, R16, PT ;  /* 0x000000100900720c */ /* 0x000fda0003f05270 */
[----:B------:R-:W-:Y:S05]  /*1860*/  @P0 BRA `(.L_x_19) ;  /* 0xfffffff000940947 */ /* 0x000fea000383ffff */
.L_x_2:
[----:B------:R-:W-:Y:S05]  /*1870*/  BSYNC.RECONVERGENT B0 ;  /* 0x0000000000007941 */ /* 0x000fea0003800200 */
.L_x_1:
[----:B0-----:R-:W-:Y:S01]  /*1880*/  R2UR UR4, R6 ;  /* 0x00000000060472ca */ /* 0x001fe200000e0000 */
[----:B------:R-:W-:Y:S01]  /*1890*/  IMAD.WIDE R8, R17, 0x4, R4 ;  /* 0x0000000411087825 */ /* 0x000fe200078e0204 */
[----:B------:R-:W-:-:S13]  /*18a0*/  R2UR UR5, R7 ;  /* 0x00000000070572ca */ /* 0x000fda00000e0000 */
[----:B------:R-:W5:Y:S01]  /*18b0*/  LD.E R8, desc[UR4][R8.64] ;  /* 0x0000000408087980 */ /* 0x000f62000c101900 */
[----:B------:R-:W0:Y:S01]  /*18c0*/  LDCU.64 UR4, c[0x0][0x3a0] ;  /* 0x00007400ff0477ac */ /* 0x000e220008000a00 */
[----:B------:R-:W-:Y:S02]  /*18d0*/  R2UR UR6, R6 ;  /* 0x00000000060672ca */ /* 0x000fe400000e0000 */
[----:B------:R-:W-:Y:S02]  /*18e0*/  R2UR UR7, R7 ;  /* 0x00000000070772ca */ /* 0x000fe400000e0000 */
[----:B------:R-:W-:Y:S02]  /*18f0*/  MOV R0, 0x8 ;  /* 0x0000000800007802 */ /* 0x000fe40000000f00 */
[----:B0-----:R-:W-:-:S04]  /*1900*/  LEA R6, P0, R2, UR4, 0x2 ;  /* 0x0000000402067c11 */ /* 0x001fc8000f8010ff */
[----:B------:R-:W-:Y:S02]  /*1910*/  LEA.HI.X R7, R2, UR5, R3, 0x2, P0 ;  /* 0x0000000502077c11 */ /* 0x000fe400080f1403 */
[----:B------:R0:W0:Y:S03]  /*1920*/  LDC.64 R2, c[0x4][R0] ;  /* 0x0100000000027b82 */ /* 0x0000260000000a00 */
[----:B-----5:R0:W-:Y:S04]  /*1930*/  STG.E desc[UR6][R6.64], R8 ;  /* 0x0000000806007986 */ /* 0x0201e8000c101906 */
[----:B------:R-:W-:-:S07]  /*1940*/  LEPC R20, `(.L_x_20) ;  /* 0x000000001014794e */ /* 0x000fce0000000000 */
[----:B01234-:R-:W-:Y:S05]  /*1950*/  CALL.ABS.NOINC R2 ;  /* 0x0000000002007343 */ /* 0x01ffea0003c00000 */
.L_x_20:
[----:B------:R-:W-:Y:S05]  /*1960*/  EXIT ;  /* 0x000000000000794d */ /* 0x000fea0003800000 */
.L_x_21:
[----:B------:R-:W-:-:S00]  /*1970*/  BRA `(.L_x_21) ;  /* 0xfffffffc00fc7947 */ /* 0x000fc0000383ffff */
[----:B------:R-:W-:-:S00]  /*1980*/  NOP ;  /* 0x0000000000007918 */ /* 0x000fc00000000000 */
[----:B------:R-:W-:-:S00]  /*1990*/  NOP ;  /* 0x0000000000007918 */ /* 0x000fc00000000000 */
[----:B------:R-:W-:-:S00]  /*19a0*/  NOP ;  /* 0x0000000000007918 */ /* 0x000fc00000000000 */
[----:B------:R-:W-:-:S00]  /*19b0*/  NOP ;  /* 0x0000000000007918 */ /* 0x000fc00000000000 */
[----:B------:R-:W-:-:S00]  /*19c0*/  NOP ;  /* 0x0000000000007918 */ /* 0x000fc00000000000 */
[----:B------:R-:W-:-:S00]  /*19d0*/  NOP ;  /* 0x0000000000007918 */ /* 0x000fc00000000000 */
[----:B------:R-:W-:-:S00]  /*19e0*/  NOP ;  /* 0x0000000000007918 */ /* 0x000fc00000000000 */
[----:B------:R-:W-:-:S00]  /*19f0*/  NOP ;  /* 0x0000000000007918 */ /* 0x000fc00000000000 */
.L_x_22:


//--------------------- .nv.shared.reserved.0     --------------------------
	.section	.nv.shared.reserved.0,"aw",@nobits
	.weak		__nv_reservedSMEM_offset_0_alias
	.size		__nv_reservedSMEM_offset_0_alias, 0, 64
	.other		__nv_reservedSMEM_offset_0_alias,@"STO_CUDA_RESERVED_SHARED STV_DEFAULT"
__nv_reservedSMEM_offset_0_alias:
	.zero		0
	.zero		64


//--------------------- .nv.constant0._Z13kernel_calculiiiPcS_Pi --------------------------
	.section	.nv.constant0._Z13kernel_calculiiiPcS_Pi,"a",@progbits
	.sectionflags	@""
	.align	4
.nv.constant0._Z13kernel_calculiiiPcS_Pi:
	.zero		936


//--------------------- SYMBOLS --------------------------

	.type		.nv.reservedSmem.offset0,@object
	.size		.nv.reservedSmem.offset0,0x4
	.type		malloc,@function
	.type		free,@function
